//
// Generated by NVIDIA NVVM Compiler
//
// Compiler Build ID: CL-36424714
// Cuda compilation tools, release 13.0, V13.0.88
// Based on NVVM 20.0.0
//

.version 9.0
.target sm_100
.address_size 64

	// .globl	_Z4testPfi

.visible .entry _Z4testPfi(
	.param .u64 .ptr .align 1 _Z4testPfi_param_0,
	.param .u32 _Z4testPfi_param_1
)
{
	.reg .pred 	%p<4>;
	.reg .b32 	%r<8>;
	.reg .b64 	%rd<3>;

	ld.param.u64 	%rd1, [_Z4testPfi_param_0];
	ld.param.u32 	%r1, [_Z4testPfi_param_1];
	mov.u32 	%r2, %ctaid.x;
	mov.u32 	%r3, %ntid.x;
	mul.lo.s32 	%r4, %r2, %r3;
	mov.u32 	%r5, %tid.x;
	neg.s32 	%r6, %r5;
	setp.ne.s32 	%p1, %r4, %r6;
	setp.lt.s32 	%p2, %r1, 1;
	or.pred  	%p3, %p1, %p2;
	@%p3 bra 	$L__BB0_2;
	cvta.to.global.u64 	%rd2, %rd1;
	mov.b32 	%r7, 0;
	st.global.u32 	[%rd2], %r7;
$L__BB0_2:
	ret;

}


// ===== COMPILED SASS (sm_100) =====

	.target	sm_100

	.elftype	@"ET_EXEC"


//--------------------- .note.nv.tkinfo           --------------------------
	.section	.note.nv.tkinfo,"",@"SHT_NOTE"
	.sectionflags	@"SHF_NOTE_NV_TKINFO"
	.tkinfo
        /*0018*/ 	.word	0x00000002
        /*0030*/ 	.string	""
        /*0030*/ 	.string	"ptxas"
        /*0030*/ 	.string	"Cuda compilation tools, release 13.0, V13.0.88"
        /*0030*/ 	.string	"Build cuda_13.0.r13.0/compiler.36424714_0"
        /*0030*/ 	.string	"-arch sm_100 -m 64 "



//--------------------- .note.nv.cuinfo           --------------------------
	.section	.note.nv.cuinfo,"",@"SHT_NOTE"
	.sectionflags	@"SHF_NOTE_NV_CUINFO"
        /*0018*/ 	.short	0x0002
        /*001a*/ 	.short	0x0064
        /*001c*/ 	.short	0x0082
	.zero		2


//--------------------- .nv.info                  --------------------------
	.section	.nv.info,"",@"SHT_CUDA_INFO"
	.align	4


	//----- nvinfo : EIATTR_REGCOUNT
	.align		4
        /*0000*/ 	.byte	0x04, 0x2f
        /*0002*/ 	.short	(.L_1 - .L_0)
	.align		4
.L_0:
        /*0004*/ 	.word	index@(_Z4testPfi)
        /*0008*/ 	.word	0x00000006


	//----- nvinfo : EIATTR_FRAME_SIZE
	.align		4
.L_1:
        /*000c*/ 	.byte	0x04, 0x11
        /*000e*/ 	.short	(.L_3 - .L_2)
	.align		4
.L_2:
        /*0010*/ 	.word	index@(_Z4testPfi)
        /*0014*/ 	.word	0x00000000


	//----- nvinfo : EIATTR_MIN_STACK_SIZE
	.align		4
.L_3:
        /*0018*/ 	.byte	0x04, 0x12
        /*001a*/ 	.short	(.L_5 - .L_4)
	.align		4
.L_4:
        /*001c*/ 	.word	index@(_Z4testPfi)
        /*0020*/ 	.word	0x00000000
.L_5:


//--------------------- .nv.compat                --------------------------
	.section	.nv.compat,"",@"SHT_CUDA_COMPAT_INFO"
	.align	4
        /*0000*/ 	.byte	0x02, 0x09, 0x00, 0x00, 0x02, 0x02, 0x01, 0x00, 0x02, 0x05, 0x05, 0x00, 0x03, 0x07, 0x01, 0x01
        /*0010*/ 	.byte	0x02, 0x03, 0x00, 0x00, 0x02, 0x06, 0x01, 0x00, 0x04, 0x0b, 0x08, 0x00, 0x09, 0x00, 0x00, 0x00
        /*0020*/ 	.byte	0x00, 0x00, 0x00, 0x00


//--------------------- .nv.info._Z4testPfi       --------------------------
	.section	.nv.info._Z4testPfi,"",@"SHT_CUDA_INFO"
	.sectionflags	@""
	.align	4


	//----- nvinfo : EIATTR_CUDA_API_VERSION
	.align		4
        /*0000*/ 	.byte	0x04, 0x37
        /*0002*/ 	.short	(.L_7 - .L_6)
.L_6:
        /*0004*/ 	.word	0x00000082


	//----- nvinfo : EIATTR_KPARAM_INFO
	.align		4
.L_7:
        /*0008*/ 	.byte	0x04, 0x17
        /*000a*/ 	.short	(.L_9 - .L_8)
.L_8:
        /*000c*/ 	.word	0x00000000
        /*0010*/ 	.short	0x0001
        /*0012*/ 	.short	0x0008
        /*0014*/ 	.byte	0x00, 0xf0, 0x11, 0x00


	//----- nvinfo : EIATTR_KPARAM_INFO
	.align		4
.L_9:
        /*0018*/ 	.byte	0x04, 0x17
        /*001a*/ 	.short	(.L_11 - .L_10)
.L_10:
        /*001c*/ 	.word	0x00000000
        /*0020*/ 	.short	0x0000
        /*0022*/ 	.short	0x0000
        /*0024*/ 	.byte	0x00, 0xf5, 0x21, 0x00


	//----- nvinfo : EIATTR_SPARSE_MMA_MASK
	.align		4
.L_11:
        /*0028*/ 	.byte	0x03, 0x50
        /*002a*/ 	.short	0x0000


	//----- nvinfo : EIATTR_MAXREG_COUNT
	.align		4
        /*002c*/ 	.byte	0x03, 0x1b
        /*002e*/ 	.short	0x00ff


	//----- nvinfo : EIATTR_MERCURY_ISA_VERSION
	.align		4
        /*0030*/ 	.byte	0x03, 0x5f
        /*0032*/ 	.short	0x0101


	//----- nvinfo : EIATTR_VRC_CTA_INIT_COUNT
	.align		4
        /*0034*/ 	.byte	0x02, 0x4a
	.zero		1
	.zero		1


	//----- nvinfo : EIATTR_EXIT_INSTR_OFFSETS
	.align		4
        /*0038*/ 	.byte	0x04, 0x1c
        /*003a*/ 	.short	(.L_13 - .L_12)


	//   ....[0]....
.L_12:
        /*003c*/ 	.word	0x00000090


	//   ....[1]....
        /*0040*/ 	.word	0x000000d0


	//----- nvinfo : EIATTR_CBANK_PARAM_SIZE
	.align		4
.L_13:
        /*0044*/ 	.byte	0x03, 0x19
        /*0046*/ 	.short	0x000c


	//----- nvinfo : EIATTR_PARAM_CBANK
	.align		4
        /*0048*/ 	.byte	0x04, 0x0a
        /*004a*/ 	.short	(.L_15 - .L_14)
	.align		4
.L_14:
        /*004c*/ 	.word	index@(.nv.constant0._Z4testPfi)
        /*0050*/ 	.short	0x0380
        /*0052*/ 	.short	0x000c


	//----- nvinfo : EIATTR_SW_WAR
	.align		4
.L_15:
        /*0054*/ 	.byte	0x04, 0x36
        /*0056*/ 	.short	(.L_17 - .L_16)
.L_16:
        /*0058*/ 	.word	0x00000008
.L_17:


//--------------------- .nv.callgraph             --------------------------
	.section	.nv.callgraph,"",@"SHT_CUDA_CALLGRAPH"
	.align	4
	.sectionentsize	8
	.align		4
        /*0000*/ 	.word	0x00000000
	.align		4
        /*0004*/ 	.word	0xffffffff
	.align		4
        /*0008*/ 	.word	0x00000000
	.align		4
        /*000c*/ 	.word	0xfffffffe
	.align		4
        /*0010*/ 	.word	0x00000000
	.align		4
        /*0014*/ 	.word	0xfffffffd
	.align		4
        /*0018*/ 	.word	0x00000000
	.align		4
        /*001c*/ 	.word	0xfffffffc


//--------------------- .text._Z4testPfi          --------------------------
	.section	.text._Z4testPfi,"ax",@progbits
	.align	128
        .global         _Z4testPfi
        .type           _Z4testPfi,@function
        .size           _Z4testPfi,(.L_x_1 - _Z4testPfi)
        .other          _Z4testPfi,@"STO_CUDA_ENTRY STV_DEFAULT"
_Z4testPfi:
.text._Z4testPfi:
[----:B------:R-:W-:Y:S01]  /*0000*/  LDC R1, c[0x0][0x37c] ;  /* 0x0000df00ff017b82 */ /* 0x000fe20000000800 */
[----:B------:R-:W0:Y:S07]  /*0010*/  S2R R0, SR_TID.X ;  /* 0x0000000000007919 */ /* 0x000e2e0000002100 */
[----:B------:R-:W1:Y:S01]  /*0020*/  S2UR UR4, SR_CTAID.X ;  /* 0x00000000000479c3 */ /* 0x000e620000002500 */
[----:B------:R-:W1:Y:S07]  /*0030*/  LDCU UR5, c[0x0][0x360] ;  /* 0x00006c00ff0577ac */ /* 0x000e6e0008000800 */
[----:B------:R-:W2:Y:S01]  /*0040*/  LDC R2, c[0x0][0x388] ;  /* 0x0000e200ff027b82 */ /* 0x000ea20000000800 */
[----:B-1----:R-:W-:Y:S01]  /*0050*/  UIMAD UR4, UR4, UR5, URZ ;  /* 0x00000005040472a4 */ /* 0x002fe2000f8e02ff */
[----:B0-----:R-:W-:Y:S01]  /*0060*/  IMAD.MOV R0, RZ, RZ, -R0 ;  /* 0x000000ffff007224 */ /* 0x001fe200078e0a00 */
[----:B--2---:R-:W-:-:S04]  /*0070*/  ISETP.GE.AND P0, PT, R2, 0x1, PT ;  /* 0x000000010200780c */ /* 0x004fc80003f06270 */
[----:B------:R-:W-:-:S13]  /*0080*/  ISETP.NE.OR P0, PT, R0, UR4, !P0 ;  /* 0x0000000400007c0c */ /* 0x000fda000c705670 */
[----:B------:R-:W-:Y:S05]  /*0090*/  @P0 EXIT ;  /* 0x000000000000094d */ /* 0x000fea0003800000 */
[----:B------:R-:W0:Y:S01]  /*00a0*/  LDC.64 R2, c[0x0][0x380] ;  /* 0x0000e000ff027b82 */ /* 0x000e220000000a00 */
[----:B------:R-:W0:Y:S02]  /*00b0*/  LDCU.64 UR4, c[0x0][0x358] ;  /* 0x00006b00ff0477ac */ /* 0x000e240008000a00 */
[----:B0-----:R-:W-:Y:S01]  /*00c0*/  STG.E desc[UR4][R2.64], RZ ;  /* 0x000000ff02007986 */ /* 0x001fe2000c101904 */
[----:B------:R-:W-:Y:S05]  /*00d0*/  EXIT ;  /* 0x000000000000794d */ /* 0x000fea0003800000 */
.L_x_0:
[----:B------:R-:W-:-:S00]  /*00e0*/  BRA `(.L_x_0) ;  /* 0xfffffffc00fc7947 */ /* 0x000fc0000383ffff */
[----:B------:R-:W-:-:S00]  /*00f0*/  NOP ;  /* 0x0000000000007918 */ /* 0x000fc00000000000 */
        /* <DEDUP_REMOVED lines=8> */
.L_x_1:


//--------------------- .nv.shared.reserved.0     --------------------------
	.section	.nv.shared.reserved.0,"aw",@nobits
	.weak		__nv_reservedSMEM_offset_0_alias
	.size		__nv_reservedSMEM_offset_0_alias, 0, 64
	.other		__nv_reservedSMEM_offset_0_alias,@"STO_CUDA_RESERVED_SHARED STV_DEFAULT"
__nv_reservedSMEM_offset_0_alias:
	.zero		0
	.zero		64


//--------------------- .nv.constant0._Z4testPfi  --------------------------
	.section	.nv.constant0._Z4testPfi,"a",@progbits
	.sectionflags	@""
	.align	4
.nv.constant0._Z4testPfi:
	.zero		908


//--------------------- SYMBOLS --------------------------

	.type		.nv.reservedSmem.offset0,@object
	.size		.nv.reservedSmem.offset0,0x4
